//
// Generated by NVIDIA NVVM Compiler
//
// Compiler Build ID: CL-36424714
// Cuda compilation tools, release 13.0, V13.0.88
// Based on NVVM 20.0.0
//

.version 9.0
.target sm_100
.address_size 64

	// .globl	_Z10matrixMultPfS_S_i

.visible .entry _Z10matrixMultPfS_S_i(
	.param .u64 .ptr .align 1 _Z10matrixMultPfS_S_i_param_0,
	.param .u64 .ptr .align 1 _Z10matrixMultPfS_S_i_param_1,
	.param .u64 .ptr .align 1 _Z10matrixMultPfS_S_i_param_2,
	.param .u32 _Z10matrixMultPfS_S_i_param_3
)
{
	.reg .pred 	%p<10>;
	.reg .b32 	%r<81>;
	.reg .b32 	%f<67>;
	.reg .b64 	%rd<48>;

	ld.param.u64 	%rd5, [_Z10matrixMultPfS_S_i_param_0];
	ld.param.u64 	%rd6, [_Z10matrixMultPfS_S_i_param_1];
	ld.param.u64 	%rd4, [_Z10matrixMultPfS_S_i_param_2];
	ld.param.u32 	%r44, [_Z10matrixMultPfS_S_i_param_3];
	cvta.to.global.u64 	%rd1, %rd6;
	cvta.to.global.u64 	%rd2, %rd5;
	mov.u32 	%r45, %ntid.x;
	mov.u32 	%r46, %ctaid.x;
	mov.u32 	%r47, %tid.x;
	mad.lo.s32 	%r1, %r45, %r46, %r47;
	mov.u32 	%r48, %ntid.y;
	mov.u32 	%r49, %ctaid.y;
	mul.lo.s32 	%r2, %r48, %r49;
	mov.u32 	%r3, %tid.y;
	add.s32 	%r50, %r2, %r3;
	max.s32 	%r51, %r1, %r50;
	setp.ge.s32 	%p1, %r51, %r44;
	@%p1 bra 	$L__BB0_13;
	mul.lo.s32 	%r5, %r44, %r1;
	and.b32  	%r6, %r44, 7;
	setp.lt.u32 	%p2, %r44, 8;
	mov.f32 	%f66, 0f00000000;
	mov.b32 	%r79, 0;
	@%p2 bra 	$L__BB0_4;
	and.b32  	%r79, %r44, 2147483640;
	neg.s32 	%r77, %r79;
	add.s32 	%r53, %r3, %r44;
	add.s32 	%r76, %r53, %r2;
	shl.b32 	%r10, %r44, 3;
	shl.b32 	%r54, %r44, 1;
	add.s32 	%r75, %r50, %r54;
	mad.lo.s32 	%r74, %r44, 3, %r50;
	shl.b32 	%r55, %r44, 2;
	add.s32 	%r73, %r50, %r55;
	mad.lo.s32 	%r72, %r44, 5, %r50;
	mad.lo.s32 	%r71, %r44, 6, %r50;
	mad.lo.s32 	%r70, %r44, 7, %r50;
	add.s64 	%rd3, %rd2, 16;
	mov.f32 	%f66, 0f00000000;
	mov.u32 	%r68, %r5;
	mov.u32 	%r69, %r50;
$L__BB0_3:
	.pragma "nounroll";
	mul.wide.s32 	%rd7, %r68, 4;
	add.s64 	%rd8, %rd3, %rd7;
	ld.global.f32 	%f16, [%rd8+-16];
	mul.wide.u32 	%rd9, %r69, 4;
	add.s64 	%rd10, %rd1, %rd9;
	ld.global.f32 	%f17, [%rd10];
	fma.rn.f32 	%f18, %f16, %f17, %f66;
	ld.global.f32 	%f19, [%rd8+-12];
	mul.wide.u32 	%rd11, %r76, 4;
	add.s64 	%rd12, %rd1, %rd11;
	ld.global.f32 	%f20, [%rd12];
	fma.rn.f32 	%f21, %f19, %f20, %f18;
	ld.global.f32 	%f22, [%rd8+-8];
	mul.wide.u32 	%rd13, %r75, 4;
	add.s64 	%rd14, %rd1, %rd13;
	ld.global.f32 	%f23, [%rd14];
	fma.rn.f32 	%f24, %f22, %f23, %f21;
	ld.global.f32 	%f25, [%rd8+-4];
	mul.wide.u32 	%rd15, %r74, 4;
	add.s64 	%rd16, %rd1, %rd15;
	ld.global.f32 	%f26, [%rd16];
	fma.rn.f32 	%f27, %f25, %f26, %f24;
	ld.global.f32 	%f28, [%rd8];
	mul.wide.u32 	%rd17, %r73, 4;
	add.s64 	%rd18, %rd1, %rd17;
	ld.global.f32 	%f29, [%rd18];
	fma.rn.f32 	%f30, %f28, %f29, %f27;
	ld.global.f32 	%f31, [%rd8+4];
	mul.wide.u32 	%rd19, %r72, 4;
	add.s64 	%rd20, %rd1, %rd19;
	ld.global.f32 	%f32, [%rd20];
	fma.rn.f32 	%f33, %f31, %f32, %f30;
	ld.global.f32 	%f34, [%rd8+8];
	mul.wide.u32 	%rd21, %r71, 4;
	add.s64 	%rd22, %rd1, %rd21;
	ld.global.f32 	%f35, [%rd22];
	fma.rn.f32 	%f36, %f34, %f35, %f33;
	ld.global.f32 	%f37, [%rd8+12];
	mul.wide.u32 	%rd23, %r70, 4;
	add.s64 	%rd24, %rd1, %rd23;
	ld.global.f32 	%f38, [%rd24];
	fma.rn.f32 	%f66, %f37, %f38, %f36;
	add.s32 	%r77, %r77, 8;
	add.s32 	%r76, %r76, %r10;
	add.s32 	%r75, %r75, %r10;
	add.s32 	%r74, %r74, %r10;
	add.s32 	%r73, %r73, %r10;
	add.s32 	%r72, %r72, %r10;
	add.s32 	%r71, %r71, %r10;
	add.s32 	%r70, %r70, %r10;
	add.s32 	%r69, %r69, %r10;
	add.s32 	%r68, %r68, 8;
	setp.ne.s32 	%p3, %r77, 0;
	@%p3 bra 	$L__BB0_3;
$L__BB0_4:
	setp.eq.s32 	%p4, %r6, 0;
	@%p4 bra 	$L__BB0_12;
	and.b32  	%r38, %r44, 3;
	setp.lt.u32 	%p5, %r6, 4;
	@%p5 bra 	$L__BB0_7;
	add.s32 	%r56, %r79, %r5;
	mul.wide.s32 	%rd25, %r56, 4;
	add.s64 	%rd26, %rd2, %rd25;
	ld.global.f32 	%f40, [%rd26];
	mad.lo.s32 	%r57, %r79, %r44, %r50;
	mul.wide.u32 	%rd27, %r57, 4;
	add.s64 	%rd28, %rd1, %rd27;
	ld.global.f32 	%f41, [%rd28];
	fma.rn.f32 	%f42, %f40, %f41, %f66;
	ld.global.f32 	%f43, [%rd26+4];
	add.s32 	%r58, %r57, %r44;
	mul.wide.u32 	%rd29, %r58, 4;
	add.s64 	%rd30, %rd1, %rd29;
	ld.global.f32 	%f44, [%rd30];
	fma.rn.f32 	%f45, %f43, %f44, %f42;
	ld.global.f32 	%f46, [%rd26+8];
	add.s32 	%r59, %r58, %r44;
	mul.wide.u32 	%rd31, %r59, 4;
	add.s64 	%rd32, %rd1, %rd31;
	ld.global.f32 	%f47, [%rd32];
	fma.rn.f32 	%f48, %f46, %f47, %f45;
	ld.global.f32 	%f49, [%rd26+12];
	add.s32 	%r60, %r59, %r44;
	mul.wide.u32 	%rd33, %r60, 4;
	add.s64 	%rd34, %rd1, %rd33;
	ld.global.f32 	%f50, [%rd34];
	fma.rn.f32 	%f66, %f49, %f50, %f48;
	add.s32 	%r79, %r79, 4;
$L__BB0_7:
	setp.eq.s32 	%p6, %r38, 0;
	@%p6 bra 	$L__BB0_12;
	setp.eq.s32 	%p7, %r38, 1;
	@%p7 bra 	$L__BB0_10;
	add.s32 	%r61, %r79, %r5;
	mul.wide.s32 	%rd35, %r61, 4;
	add.s64 	%rd36, %rd2, %rd35;
	ld.global.f32 	%f52, [%rd36];
	mad.lo.s32 	%r62, %r79, %r44, %r50;
	mul.wide.u32 	%rd37, %r62, 4;
	add.s64 	%rd38, %rd1, %rd37;
	ld.global.f32 	%f53, [%rd38];
	fma.rn.f32 	%f54, %f52, %f53, %f66;
	ld.global.f32 	%f55, [%rd36+4];
	add.s32 	%r63, %r62, %r44;
	mul.wide.u32 	%rd39, %r63, 4;
	add.s64 	%rd40, %rd1, %rd39;
	ld.global.f32 	%f56, [%rd40];
	fma.rn.f32 	%f66, %f55, %f56, %f54;
	add.s32 	%r79, %r79, 2;
$L__BB0_10:
	and.b32  	%r64, %r44, 1;
	setp.eq.b32 	%p8, %r64, 1;
	not.pred 	%p9, %p8;
	@%p9 bra 	$L__BB0_12;
	add.s32 	%r65, %r79, %r5;
	mul.wide.s32 	%rd41, %r65, 4;
	add.s64 	%rd42, %rd2, %rd41;
	ld.global.f32 	%f57, [%rd42];
	mad.lo.s32 	%r66, %r79, %r44, %r50;
	mul.wide.u32 	%rd43, %r66, 4;
	add.s64 	%rd44, %rd1, %rd43;
	ld.global.f32 	%f58, [%rd44];
	fma.rn.f32 	%f66, %f57, %f58, %f66;
$L__BB0_12:
	add.s32 	%r67, %r5, %r50;
	cvta.to.global.u64 	%rd45, %rd4;
	mul.wide.s32 	%rd46, %r67, 4;
	add.s64 	%rd47, %rd45, %rd46;
	st.global.f32 	[%rd47], %f66;
$L__BB0_13:
	ret;

}


// ===== COMPILED SASS (sm_100) =====

	.target	sm_100

	.elftype	@"ET_EXEC"


//--------------------- .note.nv.tkinfo           --------------------------
	.section	.note.nv.tkinfo,"",@"SHT_NOTE"
	.sectionflags	@"SHF_NOTE_NV_TKINFO"
	.tkinfo
        /*0018*/ 	.word	0x00000002
        /*0030*/ 	.string	""
        /*0030*/ 	.string	"ptxas"
        /*0030*/ 	.string	"Cuda compilation tools, release 13.0, V13.0.88"
        /*0030*/ 	.string	"Build cuda_13.0.r13.0/compiler.36424714_0"
        /*0030*/ 	.string	"-arch sm_100 -m 64 "



//--------------------- .note.nv.cuinfo           --------------------------
	.section	.note.nv.cuinfo,"",@"SHT_NOTE"
	.sectionflags	@"SHF_NOTE_NV_CUINFO"
        /*0018*/ 	.short	0x0002
        /*001a*/ 	.short	0x0064
        /*001c*/ 	.short	0x0082
	.zero		2


//--------------------- .nv.info                  --------------------------
	.section	.nv.info,"",@"SHT_CUDA_INFO"
	.align	4


	//----- nvinfo : EIATTR_REGCOUNT
	.align		4
        /*0000*/ 	.byte	0x04, 0x2f
        /*0002*/ 	.short	(.L_1 - .L_0)
	.align		4
.L_0:
        /*0004*/ 	.word	index@(_Z10matrixMultPfS_S_i)
        /*0008*/ 	.word	0x00000020


	//----- nvinfo : EIATTR_FRAME_SIZE
	.align		4
.L_1:
        /*000c*/ 	.byte	0x04, 0x11
        /*000e*/ 	.short	(.L_3 - .L_2)
	.align		4
.L_2:
        /*0010*/ 	.word	index@(_Z10matrixMultPfS_S_i)
        /*0014*/ 	.word	0x00000000


	//----- nvinfo : EIATTR_MIN_STACK_SIZE
	.align		4
.L_3:
        /*0018*/ 	.byte	0x04, 0x12
        /*001a*/ 	.short	(.L_5 - .L_4)
	.align		4
.L_4:
        /*001c*/ 	.word	index@(_Z10matrixMultPfS_S_i)
        /*0020*/ 	.word	0x00000000
.L_5:


//--------------------- .nv.compat                --------------------------
	.section	.nv.compat,"",@"SHT_CUDA_COMPAT_INFO"
	.align	4
        /*0000*/ 	.byte	0x02, 0x09, 0x00, 0x00, 0x02, 0x02, 0x01, 0x00, 0x02, 0x05, 0x05, 0x00, 0x03, 0x07, 0x01, 0x01
        /*0010*/ 	.byte	0x02, 0x03, 0x00, 0x00, 0x02, 0x06, 0x01, 0x00, 0x04, 0x0b, 0x08, 0x00, 0x09, 0x00, 0x00, 0x00
        /*0020*/ 	.byte	0x00, 0x00, 0x00, 0x00


//--------------------- .nv.info._Z10matrixMultPfS_S_i --------------------------
	.section	.nv.info._Z10matrixMultPfS_S_i,"",@"SHT_CUDA_INFO"
	.sectionflags	@""
	.align	4


	//----- nvinfo : EIATTR_CUDA_API_VERSION
	.align		4
        /*0000*/ 	.byte	0x04, 0x37
        /*0002*/ 	.short	(.L_7 - .L_6)
.L_6:
        /*0004*/ 	.word	0x00000082


	//----- nvinfo : EIATTR_KPARAM_INFO
	.align		4
.L_7:
        /*0008*/ 	.byte	0x04, 0x17
        /*000a*/ 	.short	(.L_9 - .L_8)
.L_8:
        /*000c*/ 	.word	0x00000000
        /*0010*/ 	.short	0x0003
        /*0012*/ 	.short	0x0018
        /*0014*/ 	.byte	0x00, 0xf0, 0x11, 0x00


	//----- nvinfo : EIATTR_KPARAM_INFO
	.align		4
.L_9:
        /*0018*/ 	.byte	0x04, 0x17
        /*001a*/ 	.short	(.L_11 - .L_10)
.L_10:
        /*001c*/ 	.word	0x00000000
        /*0020*/ 	.short	0x0002
        /*0022*/ 	.short	0x0010
        /*0024*/ 	.byte	0x00, 0xf5, 0x21, 0x00


	//----- nvinfo : EIATTR_KPARAM_INFO
	.align		4
.L_11:
        /*0028*/ 	.byte	0x04, 0x17
        /*002a*/ 	.short	(.L_13 - .L_12)
.L_12:
        /*002c*/ 	.word	0x00000000
        /*0030*/ 	.short	0x0001
        /*0032*/ 	.short	0x0008
        /*0034*/ 	.byte	0x00, 0xf5, 0x21, 0x00


	//----- nvinfo : EIATTR_KPARAM_INFO
	.align		4
.L_13:
        /*0038*/ 	.byte	0x04, 0x17
        /*003a*/ 	.short	(.L_15 - .L_14)
.L_14:
        /*003c*/ 	.word	0x00000000
        /*0040*/ 	.short	0x0000
        /*0042*/ 	.short	0x0000
        /*0044*/ 	.byte	0x00, 0xf5, 0x21, 0x00


	//----- nvinfo : EIATTR_SPARSE_MMA_MASK
	.align		4
.L_15:
        /*0048*/ 	.byte	0x03, 0x50
        /*004a*/ 	.short	0x0000


	//----- nvinfo : EIATTR_MAXREG_COUNT
	.align		4
        /*004c*/ 	.byte	0x03, 0x1b
        /*004e*/ 	.short	0x00ff


	//----- nvinfo : EIATTR_MERCURY_ISA_VERSION
	.align		4
        /*0050*/ 	.byte	0x03, 0x5f
        /*0052*/ 	.short	0x0101


	//----- nvinfo : EIATTR_VRC_CTA_INIT_COUNT
	.align		4
        /*0054*/ 	.byte	0x02, 0x4a
	.zero		1
	.zero		1


	//----- nvinfo : EIATTR_EXIT_INSTR_OFFSETS
	.align		4
        /*0058*/ 	.byte	0x04, 0x1c
        /*005a*/ 	.short	(.L_17 - .L_16)


	//   ....[0]....
.L_16:
        /*005c*/ 	.word	0x000000d0


	//   ....[1]....
        /*0060*/ 	.word	0x00000930


	//----- nvinfo : EIATTR_CBANK_PARAM_SIZE
	.align		4
.L_17:
        /*0064*/ 	.byte	0x03, 0x19
        /*0066*/ 	.short	0x001c


	//----- nvinfo : EIATTR_PARAM_CBANK
	.align		4
        /*0068*/ 	.byte	0x04, 0x0a
        /*006a*/ 	.short	(.L_19 - .L_18)
	.align		4
.L_18:
        /*006c*/ 	.word	index@(.nv.constant0._Z10matrixMultPfS_S_i)
        /*0070*/ 	.short	0x0380
        /*0072*/ 	.short	0x001c


	//----- nvinfo : EIATTR_SW_WAR
	.align		4
.L_19:
        /*0074*/ 	.byte	0x04, 0x36
        /*0076*/ 	.short	(.L_21 - .L_20)
.L_20:
        /*0078*/ 	.word	0x00000008
.L_21:


//--------------------- .nv.callgraph             --------------------------
	.section	.nv.callgraph,"",@"SHT_CUDA_CALLGRAPH"
	.align	4
	.sectionentsize	8
	.align		4
        /*0000*/ 	.word	0x00000000
	.align		4
        /*0004*/ 	.word	0xffffffff
	.align		4
        /*0008*/ 	.word	0x00000000
	.align		4
        /*000c*/ 	.word	0xfffffffe
	.align		4
        /*0010*/ 	.word	0x00000000
	.align		4
        /*0014*/ 	.word	0xfffffffd
	.align		4
        /*0018*/ 	.word	0x00000000
	.align		4
        /*001c*/ 	.word	0xfffffffc


//--------------------- .text._Z10matrixMultPfS_S_i --------------------------
	.section	.text._Z10matrixMultPfS_S_i,"ax",@progbits
	.align	128
        .global         _Z10matrixMultPfS_S_i
        .type           _Z10matrixMultPfS_S_i,@function
        .size           _Z10matrixMultPfS_S_i,(.L_x_5 - _Z10matrixMultPfS_S_i)
        .other          _Z10matrixMultPfS_S_i,@"STO_CUDA_ENTRY STV_DEFAULT"
_Z10matrixMultPfS_S_i:
.text._Z10matrixMultPfS_S_i:
[----:B------:R-:W-:Y:S01]  /*0000*/  LDC R1, c[0x0][0x37c] ;  /* 0x0000df00ff017b82 */ /* 0x000fe20000000800 */
[----:B------:R-:W0:Y:S07]  /*0010*/  S2R R4, SR_CTAID.X ;  /* 0x0000000000047919 */ /* 0x000e2e0000002500 */
[----:B------:R-:W1:Y:S01]  /*0020*/  S2UR UR5, SR_CTAID.Y ;  /* 0x00000000000579c3 */ /* 0x000e620000002600 */
[----:B------:R-:W0:Y:S01]  /*0030*/  LDCU UR6, c[0x0][0x360] ;  /* 0x00006c00ff0677ac */ /* 0x000e220008000800 */
[----:B------:R-:W0:Y:S01]  /*0040*/  S2R R3, SR_TID.X ;  /* 0x0000000000037919 */ /* 0x000e220000002100 */
[----:B------:R-:W1:Y:S01]  /*0050*/  LDCU UR4, c[0x0][0x364] ;  /* 0x00006c80ff0477ac */ /* 0x000e620008000800 */
[----:B------:R-:W2:Y:S04]  /*0060*/  S2R R9, SR_TID.Y ;  /* 0x0000000000097919 */ /* 0x000ea80000002200 */
[----:B------:R-:W3:Y:S01]  /*0070*/  LDC R0, c[0x0][0x398] ;  /* 0x0000e600ff007b82 */ /* 0x000ee20000000800 */
[----:B-1----:R-:W-:Y:S01]  /*0080*/  UIMAD UR4, UR4, UR5, URZ ;  /* 0x00000005040472a4 */ /* 0x002fe2000f8e02ff */
[----:B0-----:R-:W-:-:S05]  /*0090*/  IMAD R4, R4, UR6, R3 ;  /* 0x0000000604047c24 */ /* 0x001fca000f8e0203 */
[----:B--2---:R-:W-:-:S04]  /*00a0*/  IADD3 R3, PT, PT, R9, UR4, RZ ;  /* 0x0000000409037c10 */ /* 0x004fc8000fffe0ff */
[----:B------:R-:W-:-:S04]  /*00b0*/  VIMNMX R5, PT, PT, R4, R3, !PT ;  /* 0x0000000304057248 */ /* 0x000fc80007fe0100 */
[----:B---3--:R-:W-:-:S13]  /*00c0*/  ISETP.GE.AND P0, PT, R5, R0, PT ;  /* 0x000000000500720c */ /* 0x008fda0003f06270 */
[----:B------:R-:W-:Y:S05]  /*00d0*/  @P0 EXIT ;  /* 0x000000000000094d */ /* 0x000fea0003800000 */
[C---:B------:R-:W-:Y:S01]  /*00e0*/  ISETP.GE.U32.AND P1, PT, R0.reuse, 0x8, PT ;  /* 0x000000080000780c */ /* 0x040fe20003f26070 */
[----:B------:R-:W0:Y:S01]  /*00f0*/  LDCU.64 UR8, c[0x0][0x358] ;  /* 0x00006b00ff0877ac */ /* 0x000e220008000a00 */
[----:B------:R-:W-:Y:S01]  /*0100*/  LOP3.LUT R2, R0, 0x7, RZ, 0xc0, !PT ;  /* 0x0000000700027812 */ /* 0x000fe200078ec0ff */
[----:B------:R-:W-:Y:S02]  /*0110*/  HFMA2 R10, -RZ, RZ, 0, 0 ;  /* 0x00000000ff0a7431 */ /* 0x000fe400000001ff */
[----:B------:R-:W-:Y:S01]  /*0120*/  IMAD R4, R4, R0, RZ ;  /* 0x0000000004047224 */ /* 0x000fe200078e02ff */
[----:B------:R-:W-:Y:S02]  /*0130*/  MOV R7, RZ ;  /* 0x000000ff00077202 */ /* 0x000fe40000000f00 */
[----:B------:R-:W-:-:S05]  /*0140*/  ISETP.NE.AND P0, PT, R2, RZ, PT ;  /* 0x000000ff0200720c */ /* 0x000fca0003f05270 */
[----:B------:R-:W-:Y:S08]  /*0150*/  @!P1 BRA `(.L_x_0) ;  /* 0x0000000000fc9947 */ /* 0x000ff00003800000 */
[----:B------:R-:W1:Y:S01]  /*0160*/  LDCU.64 UR6, c[0x0][0x380] ;  /* 0x00007000ff0677ac */ /* 0x000e620008000a00 */
[C---:B------:R-:W-:Y:S01]  /*0170*/  LOP3.LUT R7, R0.reuse, 0x7ffffff8, RZ, 0xc0, !PT ;  /* 0x7ffffff800077812 */ /* 0x040fe200078ec0ff */
[C-C-:B------:R-:W-:Y:S01]  /*0180*/  IMAD R11, R0.reuse, 0x3, R3.reuse ;  /* 0x00000003000b7824 */ /* 0x140fe200078e0203 */
[CC--:B------:R-:W-:Y:S01]  /*0190*/  LEA R5, R0.reuse, R3.reuse, 0x1 ;  /* 0x0000000300057211 */ /* 0x0c0fe200078e08ff */
[C-C-:B------:R-:W-:Y:S01]  /*01a0*/  IMAD R15, R0.reuse, 0x5, R3.reuse ;  /* 0x00000005000f7824 */ /* 0x140fe200078e0203 */
[CC--:B------:R-:W-:Y:S01]  /*01b0*/  LEA R13, R0.reuse, R3.reuse, 0x2 ;  /* 0x00000003000d7211 */ /* 0x0c0fe200078e10ff */
[C-C-:B------:R-:W-:Y:S01]  /*01c0*/  IMAD R17, R0.reuse, 0x6, R3.reuse ;  /* 0x0000000600117824 */ /* 0x140fe200078e0203 */
[----:B------:R-:W-:Y:S01]  /*01d0*/  MOV R10, RZ ;  /* 0x000000ff000a7202 */ /* 0x000fe20000000f00 */
[----:B------:R-:W-:Y:S01]  /*01e0*/  IMAD R25, R0, 0x7, R3 ;  /* 0x0000000700197824 */ /* 0x000fe200078e0203 */
[----:B------:R-:W-:Y:S02]  /*01f0*/  MOV R8, R4 ;  /* 0x0000000400087202 */ /* 0x000fe40000000f00 */
[----:B------:R-:W-:-:S02]  /*0200*/  MOV R29, R3 ;  /* 0x00000003001d7202 */ /* 0x000fc40000000f00 */
[----:B------:R-:W-:Y:S02]  /*0210*/  IADD3 R6, PT, PT, -R7, RZ, RZ ;  /* 0x000000ff07067210 */ /* 0x000fe40007ffe1ff */
[----:B------:R-:W-:Y:S01]  /*0220*/  IADD3 R9, PT, PT, R0, UR4, R9 ;  /* 0x0000000400097c10 */ /* 0x000fe2000fffe009 */
[----:B-1----:R-:W-:-:S04]  /*0230*/  UIADD3 UR5, UP0, UPT, UR6, 0x10, URZ ;  /* 0x0000001006057890 */ /* 0x002fc8000ff1e0ff */
[----:B------:R-:W-:-:S12]  /*0240*/  UIADD3.X UR4, UPT, UPT, URZ, UR7, URZ, UP0, !UPT ;  /* 0x00000007ff047290 */ /* 0x000fd800087fe4ff */
.L_x_1:
[----:B------:R-:W1:Y:S01]  /*0250*/  LDC.64 R18, c[0x0][0x388] ;  /* 0x0000e200ff127b82 */ /* 0x000e620000000a00 */
[----:B------:R-:W-:Y:S02]  /*0260*/  MOV R20, UR5 ;  /* 0x0000000500147c02 */ /* 0x000fe40008000f00 */
[----:B------:R-:W-:-:S03]  /*0270*/  MOV R21, UR4 ;  /* 0x0000000400157c02 */ /* 0x000fc60008000f00 */
[----:B------:R-:W-:-:S05]  /*0280*/  IMAD.WIDE R20, R8, 0x4, R20 ;  /* 0x0000000408147825 */ /* 0x000fca00078e0214 */
[----:B0-----:R-:W2:Y:S04]  /*0290*/  LDG.E R12, desc[UR8][R20.64+-0x10] ;  /* 0xfffff008140c7981 */ /* 0x001ea8000c1e1900 */
[----:B------:R-:W3:Y:S04]  /*02a0*/  LDG.E R14, desc[UR8][R20.64+-0xc] ;  /* 0xfffff408140e7981 */ /* 0x000ee8000c1e1900 */
[----:B------:R-:W4:Y:S01]  /*02b0*/  LDG.E R28, desc[UR8][R20.64+-0x8] ;  /* 0xfffff808141c7981 */ /* 0x000f22000c1e1900 */
[----:B-1----:R-:W-:-:S03]  /*02c0*/  IMAD.WIDE.U32 R22, R29, 0x4, R18 ;  /* 0x000000041d167825 */ /* 0x002fc600078e0012 */
[----:B------:R-:W5:Y:S04]  /*02d0*/  LDG.E R16, desc[UR8][R20.64+-0x4] ;  /* 0xfffffc0814107981 */ /* 0x000f68000c1e1900 */
[----:B------:R-:W2:Y:S01]  /*02e0*/  LDG.E R23, desc[UR8][R22.64] ;  /* 0x0000000816177981 */ /* 0x000ea2000c1e1900 */
[----:B------:R-:W-:-:S04]  /*02f0*/  IMAD.WIDE.U32 R26, R9, 0x4, R18 ;  /* 0x00000004091a7825 */ /* 0x000fc800078e0012 */
[----:B--2---:R-:W-:Y:S01]  /*0300*/  FFMA R10, R12, R23, R10 ;  /* 0x000000170c0a7223 */ /* 0x004fe2000000000a */
[--C-:B------:R-:W-:Y:S01]  /*0310*/  IMAD.WIDE.U32 R22, R5, 0x4, R18.reuse ;  /* 0x0000000405167825 */ /* 0x100fe200078e0012 */
[----:B------:R0:W3:Y:S05]  /*0320*/  LDG.E R12, desc[UR8][R26.64] ;  /* 0x000000081a0c7981 */ /* 0x0000ea000c1e1900 */
[----:B------:R-:W4:Y:S01]  /*0330*/  LDG.E R23, desc[UR8][R22.64] ;  /* 0x0000000816177981 */ /* 0x000f22000c1e1900 */
[----:B0-----:R-:W-:-:S05]  /*0340*/  IMAD.WIDE.U32 R26, R11, 0x4, R18 ;  /* 0x000000040b1a7825 */ /* 0x001fca00078e0012 */
[----:B------:R0:W5:Y:S02]  /*0350*/  LDG.E R24, desc[UR8][R26.64] ;  /* 0x000000081a187981 */ /* 0x000164000c1e1900 */
[----:B0-----:R-:W-:-:S04]  /*0360*/  IMAD.WIDE.U32 R26, R13, 0x4, R18 ;  /* 0x000000040d1a7825 */ /* 0x001fc800078e0012 */
[----:B---3--:R-:W-:Y:S02]  /*0370*/  FFMA R10, R14, R12, R10 ;  /* 0x0000000c0e0a7223 */ /* 0x008fe4000000000a */
[----:B------:R-:W2:Y:S02]  /*0380*/  LDG.E R14, desc[UR8][R20.64+0x4] ;  /* 0x00000408140e7981 */ /* 0x000ea4000c1e1900 */
[----:B----4-:R-:W-:Y:S01]  /*0390*/  FFMA R10, R28, R23, R10 ;  /* 0x000000171c0a7223 */ /* 0x010fe2000000000a */
[----:B------:R-:W-:Y:S01]  /*03a0*/  IMAD.WIDE.U32 R22, R15, 0x4, R18 ;  /* 0x000000040f167825 */ /* 0x000fe200078e0012 */
[----:B------:R-:W3:Y:S04]  /*03b0*/  LDG.E R12, desc[UR8][R20.64+0x8] ;  /* 0x00000808140c7981 */ /* 0x000ee8000c1e1900 */
[----:B------:R-:W4:Y:S01]  /*03c0*/  LDG.E R28, desc[UR8][R20.64+0xc] ;  /* 0x00000c08141c7981 */ /* 0x000f22000c1e1900 */
[----:B-----5:R-:W-:-:S03]  /*03d0*/  FFMA R10, R16, R24, R10 ;  /* 0x00000018100a7223 */ /* 0x020fc6000000000a */
[----:B------:R-:W2:Y:S04]  /*03e0*/  LDG.E R23, desc[UR8][R22.64] ;  /* 0x0000000816177981 */ /* 0x000ea8000c1e1900 */
[----:B------:R0:W5:Y:S04]  /*03f0*/  LDG.E R24, desc[UR8][R26.64] ;  /* 0x000000081a187981 */ /* 0x000168000c1e1900 */
[----:B------:R-:W5:Y:S01]  /*0400*/  LDG.E R16, desc[UR8][R20.64] ;  /* 0x0000000814107981 */ /* 0x000f62000c1e1900 */
[----:B0-----:R-:W-:-:S04]  /*0410*/  IMAD.WIDE.U32 R26, R17, 0x4, R18 ;  /* 0x00000004111a7825 */ /* 0x001fc800078e0012 */
[----:B------:R-:W-:Y:S02]  /*0420*/  IMAD.WIDE.U32 R18, R25, 0x4, R18 ;  /* 0x0000000419127825 */ /* 0x000fe400078e0012 */
[----:B------:R-:W3:Y:S04]  /*0430*/  LDG.E R27, desc[UR8][R26.64] ;  /* 0x000000081a1b7981 */ /* 0x000ee8000c1e1900 */
[----:B------:R-:W4:Y:S01]  /*0440*/  LDG.E R19, desc[UR8][R18.64] ;  /* 0x0000000812137981 */ /* 0x000f22000c1e1900 */
[----:B------:R-:W-:-:S04]  /*0450*/  IADD3 R6, PT, PT, R6, 0x8, RZ ;  /* 0x0000000806067810 */ /* 0x000fc80007ffe0ff */
[----:B------:R-:W-:Y:S02]  /*0460*/  ISETP.NE.AND P1, PT, R6, RZ, PT ;  /* 0x000000ff0600720c */ /* 0x000fe40003f25270 */
[C---:B------:R-:W-:Y:S02]  /*0470*/  LEA R9, R0.reuse, R9, 0x3 ;  /* 0x0000000900097211 */ /* 0x040fe400078e18ff */
[C---:B------:R-:W-:Y:S02]  /*0480*/  LEA R5, R0.reuse, R5, 0x3 ;  /* 0x0000000500057211 */ /* 0x040fe400078e18ff */
[C---:B------:R-:W-:Y:S02]  /*0490*/  LEA R11, R0.reuse, R11, 0x3 ;  /* 0x0000000b000b7211 */ /* 0x040fe400078e18ff */
[C---:B------:R-:W-:Y:S02]  /*04a0*/  LEA R13, R0.reuse, R13, 0x3 ;  /* 0x0000000d000d7211 */ /* 0x040fe400078e18ff */
[----:B------:R-:W-:-:S02]  /*04b0*/  LEA R15, R0, R15, 0x3 ;  /* 0x0000000f000f7211 */ /* 0x000fc400078e18ff */
[C---:B------:R-:W-:Y:S02]  /*04c0*/  LEA R17, R0.reuse, R17, 0x3 ;  /* 0x0000001100117211 */ /* 0x040fe400078e18ff */
[C---:B------:R-:W-:Y:S02]  /*04d0*/  LEA R25, R0.reuse, R25, 0x3 ;  /* 0x0000001900197211 */ /* 0x040fe400078e18ff */
[----:B------:R-:W-:Y:S02]  /*04e0*/  LEA R29, R0, R29, 0x3 ;  /* 0x0000001d001d7211 */ /* 0x000fe400078e18ff */
[----:B------:R-:W-:Y:S01]  /*04f0*/  IADD3 R8, PT, PT, R8, 0x8, RZ ;  /* 0x0000000808087810 */ /* 0x000fe20007ffe0ff */
[----:B-----5:R-:W-:-:S04]  /*0500*/  FFMA R10, R16, R24, R10 ;  /* 0x00000018100a7223 */ /* 0x020fc8000000000a */
[----:B--2---:R-:W-:-:S04]  /*0510*/  FFMA R10, R14, R23, R10 ;  /* 0x000000170e0a7223 */ /* 0x004fc8000000000a */
[----:B---3--:R-:W-:-:S04]  /*0520*/  FFMA R10, R12, R27, R10 ;  /* 0x0000001b0c0a7223 */ /* 0x008fc8000000000a */
[----:B----4-:R-:W-:Y:S01]  /*0530*/  FFMA R10, R28, R19, R10 ;  /* 0x000000131c0a7223 */ /* 0x010fe2000000000a */
[----:B------:R-:W-:Y:S06]  /*0540*/  @P1 BRA `(.L_x_1) ;  /* 0xfffffffc00401947 */ /* 0x000fec000383ffff */
.L_x_0:
[----:B------:R-:W-:Y:S05]  /*0550*/  @!P0 BRA `(.L_x_2) ;  /* 0x0000000000e48947 */ /* 0x000fea0003800000 */
[----:B------:R-:W-:Y:S02]  /*0560*/  ISETP.GE.U32.AND P0, PT, R2, 0x4, PT ;  /* 0x000000040200780c */ /* 0x000fe40003f06070 */
[----:B------:R-:W-:-:S04]  /*0570*/  LOP3.LUT R6, R0, 0x3, RZ, 0xc0, !PT ;  /* 0x0000000300067812 */ /* 0x000fc800078ec0ff */
[----:B------:R-:W-:-:S07]  /*0580*/  ISETP.NE.AND P1, PT, R6, RZ, PT ;  /* 0x000000ff0600720c */ /* 0x000fce0003f25270 */
[----:B------:R-:W-:Y:S06]  /*0590*/  @!P0 BRA `(.L_x_3) ;  /* 0x0000000000648947 */ /* 0x000fec0003800000 */
[----:B------:R-:W1:Y:S01]  /*05a0*/  LDC.64 R8, c[0x0][0x388] ;  /* 0x0000e200ff087b82 */ /* 0x000e620000000a00 */
[----:B------:R-:W-:Y:S01]  /*05b0*/  IMAD R19, R7, R0, R3 ;  /* 0x0000000007137224 */ /* 0x000fe200078e0203 */
[----:B------:R-:W-:-:S04]  /*05c0*/  IADD3 R5, PT, PT, R4, R7, RZ ;  /* 0x0000000704057210 */ /* 0x000fc80007ffe0ff */
[-C--:B------:R-:W-:Y:S02]  /*05d0*/  IADD3 R17, PT, PT, R19, R0.reuse, RZ ;  /* 0x0000000013117210 */ /* 0x080fe40007ffe0ff */
[----:B------:R-:W2:Y:S02]  /*05e0*/  LDC.64 R12, c[0x0][0x380] ;  /* 0x0000e000ff0c7b82 */ /* 0x000ea40000000a00 */
[----:B------:R-:W-:Y:S01]  /*05f0*/  IADD3 R11, PT, PT, R17, R0, RZ ;  /* 0x00000000110b7210 */ /* 0x000fe20007ffe0ff */
[----:B-1----:R-:W-:-:S04]  /*0600*/  IMAD.WIDE.U32 R18, R19, 0x4, R8 ;  /* 0x0000000413127825 */ /* 0x002fc800078e0008 */
[----:B------:R-:W-:Y:S02]  /*0610*/  IMAD.WIDE.U32 R16, R17, 0x4, R8 ;  /* 0x0000000411107825 */ /* 0x000fe400078e0008 */
[----:B0-----:R-:W3:Y:S02]  /*0620*/  LDG.E R18, desc[UR8][R18.64] ;  /* 0x0000000812127981 */ /* 0x001ee4000c1e1900 */
[----:B--2---:R-:W-:Y:S02]  /*0630*/  IMAD.WIDE R12, R5, 0x4, R12 ;  /* 0x00000004050c7825 */ /* 0x004fe400078e020c */
[----:B------:R-:W2:Y:S02]  /*0640*/  LDG.E R16, desc[UR8][R16.64] ;  /* 0x0000000810107981 */ /* 0x000ea4000c1e1900 */
[C-C-:B------:R-:W-:Y:S01]  /*0650*/  IMAD.WIDE.U32 R14, R11.reuse, 0x4, R8.reuse ;  /* 0x000000040b0e7825 */ /* 0x140fe200078e0008 */
[----:B------:R-:W-:Y:S01]  /*0660*/  IADD3 R11, PT, PT, R11, R0, RZ ;  /* 0x000000000b0b7210 */ /* 0x000fe20007ffe0ff */
[----:B------:R-:W3:Y:S04]  /*0670*/  LDG.E R5, desc[UR8][R12.64] ;  /* 0x000000080c057981 */ /* 0x000ee8000c1e1900 */
[----:B------:R-:W2:Y:S01]  /*0680*/  LDG.E R2, desc[UR8][R12.64+0x4] ;  /* 0x000004080c027981 */ /* 0x000ea2000c1e1900 */
[----:B------:R-:W-:-:S03]  /*0690*/  IMAD.WIDE.U32 R8, R11, 0x4, R8 ;  /* 0x000000040b087825 */ /* 0x000fc600078e0008 */
[----:B------:R-:W4:Y:S04]  /*06a0*/  LDG.E R14, desc[UR8][R14.64] ;  /* 0x000000080e0e7981 */ /* 0x000f28000c1e1900 */
[----:B------:R-:W4:Y:S04]  /*06b0*/  LDG.E R11, desc[UR8][R12.64+0x8] ;  /* 0x000008080c0b7981 */ /* 0x000f28000c1e1900 */
[----:B------:R-:W5:Y:S04]  /*06c0*/  LDG.E R21, desc[UR8][R12.64+0xc] ;  /* 0x00000c080c157981 */ /* 0x000f68000c1e1900 */
[----:B------:R-:W5:Y:S01]  /*06d0*/  LDG.E R8, desc[UR8][R8.64] ;  /* 0x0000000808087981 */ /* 0x000f62000c1e1900 */
[----:B------:R-:W-:Y:S01]  /*06e0*/  IADD3 R7, PT, PT, R7, 0x4, RZ ;  /* 0x0000000407077810 */ /* 0x000fe20007ffe0ff */
[----:B---3--:R-:W-:-:S04]  /*06f0*/  FFMA R5, R5, R18, R10 ;  /* 0x0000001205057223 */ /* 0x008fc8000000000a */
[----:B--2---:R-:W-:-:S04]  /*0700*/  FFMA R2, R2, R16, R5 ;  /* 0x0000001002027223 */ /* 0x004fc80000000005 */
[----:B----4-:R-:W-:-:S04]  /*0710*/  FFMA R2, R11, R14, R2 ;  /* 0x0000000e0b027223 */ /* 0x010fc80000000002 */
[----:B-----5:R-:W-:-:S07]  /*0720*/  FFMA R10, R21, R8, R2 ;  /* 0x00000008150a7223 */ /* 0x020fce0000000002 */
.L_x_3:
[----:B------:R-:W-:Y:S05]  /*0730*/  @!P1 BRA `(.L_x_2) ;  /* 0x00000000006c9947 */ /* 0x000fea0003800000 */
[----:B------:R-:W1:Y:S01]  /*0740*/  LDC.64 R18, c[0x0][0x388] ;  /* 0x0000e200ff127b82 */ /* 0x000e620000000a00 */
[----:B------:R-:W-:Y:S02]  /*0750*/  ISETP.NE.AND P0, PT, R6, 0x1, PT ;  /* 0x000000010600780c */ /* 0x000fe40003f05270 */
[----:B------:R-:W-:-:S04]  /*0760*/  LOP3.LUT R2, R0, 0x1, RZ, 0xc0, !PT ;  /* 0x0000000100027812 */ /* 0x000fc800078ec0ff */
[----:B------:R-:W-:Y:S01]  /*0770*/  ISETP.NE.U32.AND P1, PT, R2, 0x1, PT ;  /* 0x000000010200780c */ /* 0x000fe20003f25070 */
[----:B------:R-:W2:Y:S06]  /*0780*/  LDC.64 R8, c[0x0][0x380] ;  /* 0x0000e000ff087b82 */ /* 0x000eac0000000a00 */
[C---:B------:R-:W-:Y:S01]  /*0790*/  @P0 IMAD R17, R7.reuse, R0, R3 ;  /* 0x0000000007110224 */ /* 0x040fe200078e0203 */
[----:B------:R-:W-:Y:S01]  /*07a0*/  @P0 IADD3 R5, PT, PT, R4, R7, RZ ;  /* 0x0000000704050210 */ /* 0x000fe20007ffe0ff */
[----:B------:R-:W3:Y:S01]  /*07b0*/  LDC.64 R14, c[0x0][0x380] ;  /* 0x0000e000ff0e7b82 */ /* 0x000ee20000000a00 */
[----:B------:R-:W-:-:S02]  /*07c0*/  @P0 IADD3 R7, PT, PT, R7, 0x2, RZ ;  /* 0x0000000207070810 */ /* 0x000fc40007ffe0ff */
[----:B------:R-:W-:-:S05]  /*07d0*/  @P0 IADD3 R11, PT, PT, R17, R0, RZ ;  /* 0x00000000110b0210 */ /* 0x000fca0007ffe0ff */
[----:B------:R-:W4:Y:S01]  /*07e0*/  LDC.64 R12, c[0x0][0x388] ;  /* 0x0000e200ff0c7b82 */ /* 0x000f220000000a00 */
[----:B-1----:R-:W-:-:S04]  /*07f0*/  @P0 IMAD.WIDE.U32 R16, R17, 0x4, R18 ;  /* 0x0000000411100825 */ /* 0x002fc800078e0012 */
[----:B------:R-:W-:Y:S02]  /*0800*/  @P0 IMAD.WIDE.U32 R18, R11, 0x4, R18 ;  /* 0x000000040b120825 */ /* 0x000fe400078e0012 */
[----:B0-----:R-:W5:Y:S02]  /*0810*/  @P0 LDG.E R16, desc[UR8][R16.64] ;  /* 0x0000000810100981 */ /* 0x001f64000c1e1900 */
[----:B--2---:R-:W-:Y:S01]  /*0820*/  @P0 IMAD.WIDE R8, R5, 0x4, R8 ;  /* 0x0000000405080825 */ /* 0x004fe200078e0208 */
[----:B------:R-:W-:Y:S01]  /*0830*/  @!P1 IADD3 R5, PT, PT, R4, R7, RZ ;  /* 0x0000000704059210 */ /* 0x000fe20007ffe0ff */
[----:B------:R-:W2:Y:S02]  /*0840*/  @P0 LDG.E R18, desc[UR8][R18.64] ;  /* 0x0000000812120981 */ /* 0x000ea4000c1e1900 */
[----:B------:R-:W-:Y:S02]  /*0850*/  @!P1 IMAD R7, R7, R0, R3 ;  /* 0x0000000007079224 */ /* 0x000fe400078e0203 */
[----:B------:R-:W5:Y:S01]  /*0860*/  @P0 LDG.E R11, desc[UR8][R8.64] ;  /* 0x00000008080b0981 */ /* 0x000f62000c1e1900 */
[----:B---3--:R-:W-:-:S03]  /*0870*/  @!P1 IMAD.WIDE R14, R5, 0x4, R14 ;  /* 0x00000004050e9825 */ /* 0x008fc600078e020e */
[----:B------:R-:W2:Y:S04]  /*0880*/  @P0 LDG.E R0, desc[UR8][R8.64+0x4] ;  /* 0x0000040808000981 */ /* 0x000ea8000c1e1900 */
[----:B------:R-:W3:Y:S01]  /*0890*/  @!P1 LDG.E R15, desc[UR8][R14.64] ;  /* 0x000000080e0f9981 */ /* 0x000ee2000c1e1900 */
[----:B----4-:R-:W-:-:S06]  /*08a0*/  @!P1 IMAD.WIDE.U32 R12, R7, 0x4, R12 ;  /* 0x00000004070c9825 */ /* 0x010fcc00078e000c */
[----:B------:R-:W3:Y:S01]  /*08b0*/  @!P1 LDG.E R12, desc[UR8][R12.64] ;  /* 0x000000080c0c9981 */ /* 0x000ee2000c1e1900 */
[----:B-----5:R-:W-:-:S04]  /*08c0*/  @P0 FFMA R11, R11, R16, R10 ;  /* 0x000000100b0b0223 */ /* 0x020fc8000000000a */
[----:B--2---:R-:W-:-:S04]  /*08d0*/  @P0 FFMA R10, R0, R18, R11 ;  /* 0x00000012000a0223 */ /* 0x004fc8000000000b */
[----:B---3--:R-:W-:-:S07]  /*08e0*/  @!P1 FFMA R10, R15, R12, R10 ;  /* 0x0000000c0f0a9223 */ /* 0x008fce000000000a */
.L_x_2:
[----:B------:R-:W1:Y:S01]  /*08f0*/  LDC.64 R6, c[0x0][0x390] ;  /* 0x0000e400ff067b82 */ /* 0x000e620000000a00 */
[----:B------:R-:W-:-:S05]  /*0900*/  IADD3 R3, PT, PT, R3, R4, RZ ;  /* 0x0000000403037210 */ /* 0x000fca0007ffe0ff */
[----:B-1----:R-:W-:-:S05]  /*0910*/  IMAD.WIDE R2, R3, 0x4, R6 ;  /* 0x0000000403027825 */ /* 0x002fca00078e0206 */
[----:B0-----:R-:W-:Y:S01]  /*0920*/  STG.E desc[UR8][R2.64], R10 ;  /* 0x0000000a02007986 */ /* 0x001fe2000c101908 */
[----:B------:R-:W-:Y:S05]  /*0930*/  EXIT ;  /* 0x000000000000794d */ /* 0x000fea0003800000 */
.L_x_4:
[----:B------:R-:W-:-:S00]  /*0940*/  BRA `(.L_x_4) ;  /* 0xfffffffc00fc7947 */ /* 0x000fc0000383ffff */
[----:B------:R-:W-:-:S00]  /*0950*/  NOP ;  /* 0x0000000000007918 */ /* 0x000fc00000000000 */
        /* <DEDUP_REMOVED lines=10> */
.L_x_5:


//--------------------- .nv.shared.reserved.0     --------------------------
	.section	.nv.shared.reserved.0,"aw",@nobits
	.weak		__nv_reservedSMEM_offset_0_alias
	.size		__nv_reservedSMEM_offset_0_alias, 0, 64
	.other		__nv_reservedSMEM_offset_0_alias,@"STO_CUDA_RESERVED_SHARED STV_DEFAULT"
__nv_reservedSMEM_offset_0_alias:
	.zero		0
	.zero		64


//--------------------- .nv.constant0._Z10matrixMultPfS_S_i --------------------------
	.section	.nv.constant0._Z10matrixMultPfS_S_i,"a",@progbits
	.sectionflags	@""
	.align	4
.nv.constant0._Z10matrixMultPfS_S_i:
	.zero		924


//--------------------- SYMBOLS --------------------------

	.type		.nv.reservedSmem.offset0,@object
	.size		.nv.reservedSmem.offset0,0x4
